//
// Generated by NVIDIA NVVM Compiler
//
// Compiler Build ID: CL-36424714
// Cuda compilation tools, release 13.0, V13.0.88
// Based on NVVM 20.0.0
//

.version 9.0
.target sm_100
.address_size 64

	// .globl	compress_kernel

.visible .entry compress_kernel(
	.param .u64 .ptr .align 1 compress_kernel_param_0,
	.param .u64 .ptr .align 1 compress_kernel_param_1,
	.param .u64 .ptr .align 1 compress_kernel_param_2,
	.param .u64 .ptr .align 1 compress_kernel_param_3,
	.param .u64 .ptr .align 1 compress_kernel_param_4,
	.param .u32 compress_kernel_param_5
)
{
	.reg .pred 	%p<10>;
	.reg .b16 	%rs<19>;
	.reg .b32 	%r<18>;
	.reg .b64 	%rd<59>;

	ld.param.u64 	%rd25, [compress_kernel_param_0];
	ld.param.u64 	%rd26, [compress_kernel_param_1];
	ld.param.u64 	%rd27, [compress_kernel_param_2];
	ld.param.u64 	%rd28, [compress_kernel_param_3];
	ld.param.u64 	%rd29, [compress_kernel_param_4];
	ld.param.u32 	%r9, [compress_kernel_param_5];
	cvta.to.global.u64 	%rd1, %rd29;
	mov.u32 	%r10, %ctaid.x;
	mov.u32 	%r11, %ntid.x;
	mov.u32 	%r12, %tid.x;
	mad.lo.s32 	%r1, %r10, %r11, %r12;
	setp.ge.s32 	%p1, %r1, %r9;
	@%p1 bra 	$L__BB0_12;
	cvta.to.global.u64 	%rd30, %rd26;
	cvta.to.global.u64 	%rd31, %rd28;
	cvta.to.global.u64 	%rd32, %rd27;
	cvta.to.global.u64 	%rd33, %rd25;
	mul.wide.s32 	%rd34, %r1, 8;
	add.s64 	%rd35, %rd30, %rd34;
	ld.global.nc.u64 	%rd36, [%rd35];
	ld.global.nc.u64 	%rd37, [%rd35+8];
	sub.s64 	%rd52, %rd37, %rd36;
	add.s64 	%rd38, %rd31, %rd34;
	ld.global.nc.u64 	%rd39, [%rd38];
	add.s64 	%rd3, %rd32, %rd39;
	add.s64 	%rd53, %rd33, %rd36;
	setp.eq.s64 	%p2, %rd52, 0;
	@%p2 bra 	$L__BB0_13;
	mov.b64 	%rd58, 0;
$L__BB0_3:
	min.u64 	%rd8, %rd52, 65535;
	cvt.u32.u64 	%r2, %rd8;
	setp.lt.u64 	%p3, %rd52, 65536;
	selp.u16 	%rs1, 1, 0, %p3;
	add.s64 	%rd42, %rd3, %rd58;
	st.global.u8 	[%rd42], %rs1;
	st.global.u8 	[%rd42+1], %rd8;
	shr.u64 	%rd43, %rd8, 8;
	st.global.u8 	[%rd42+2], %rd43;
	not.b32 	%r14, %r2;
	st.global.u8 	[%rd42+3], %r14;
	shr.u32 	%r15, %r14, 8;
	add.s64 	%rd56, %rd58, 5;
	st.global.u8 	[%rd42+4], %r15;
	and.b32  	%r3, %r2, 3;
	setp.lt.u64 	%p4, %rd52, 4;
	mov.b32 	%r17, 0;
	@%p4 bra 	$L__BB0_6;
	and.b32  	%r17, %r2, 65532;
	neg.s32 	%r16, %r17;
	add.s64 	%rd54, %rd53, 3;
$L__BB0_5:
	ld.global.nc.u8 	%rs2, [%rd54+-3];
	cvt.u16.u8 	%rs3, %rs2;
	add.s64 	%rd44, %rd3, %rd56;
	st.global.u8 	[%rd44], %rs3;
	ld.global.nc.u8 	%rs4, [%rd54+-2];
	cvt.u16.u8 	%rs5, %rs4;
	st.global.u8 	[%rd44+1], %rs5;
	ld.global.nc.u8 	%rs6, [%rd54+-1];
	cvt.u16.u8 	%rs7, %rs6;
	st.global.u8 	[%rd44+2], %rs7;
	ld.global.nc.u8 	%rs8, [%rd54];
	cvt.u16.u8 	%rs9, %rs8;
	add.s64 	%rd56, %rd56, 4;
	st.global.u8 	[%rd44+3], %rs9;
	add.s32 	%r16, %r16, 4;
	add.s64 	%rd54, %rd54, 4;
	setp.ne.s32 	%p5, %r16, 0;
	@%p5 bra 	$L__BB0_5;
$L__BB0_6:
	setp.eq.s32 	%p6, %r3, 0;
	mov.u64 	%rd58, %rd56;
	@%p6 bra 	$L__BB0_10;
	cvt.u64.u32 	%rd45, %r17;
	add.s64 	%rd17, %rd53, %rd45;
	ld.global.nc.u8 	%rs10, [%rd17];
	cvt.u16.u8 	%rs11, %rs10;
	add.s64 	%rd58, %rd56, 1;
	add.s64 	%rd19, %rd3, %rd56;
	st.global.u8 	[%rd19], %rs11;
	setp.eq.s32 	%p7, %r3, 1;
	@%p7 bra 	$L__BB0_10;
	ld.global.nc.u8 	%rs12, [%rd17+1];
	cvt.u16.u8 	%rs13, %rs12;
	add.s64 	%rd58, %rd56, 2;
	st.global.u8 	[%rd19+1], %rs13;
	setp.eq.s32 	%p8, %r3, 2;
	@%p8 bra 	$L__BB0_10;
	ld.global.nc.u8 	%rs14, [%rd17+2];
	cvt.u16.u8 	%rs15, %rs14;
	add.s64 	%rd58, %rd56, 3;
	st.global.u8 	[%rd19+2], %rs15;
$L__BB0_10:
	add.s64 	%rd53, %rd53, %rd8;
	sub.s64 	%rd52, %rd52, %rd8;
	setp.ne.s64 	%p9, %rd52, 0;
	@%p9 bra 	$L__BB0_3;
	add.s64 	%rd47, %rd1, %rd34;
	st.global.u64 	[%rd47], %rd58;
$L__BB0_12:
	ret;
$L__BB0_13:
	mov.b16 	%rs16, 1;
	st.global.u8 	[%rd3], %rs16;
	mov.b16 	%rs17, 0;
	st.global.u8 	[%rd3+1], %rs17;
	st.global.u8 	[%rd3+2], %rs17;
	mov.b16 	%rs18, 255;
	st.global.u8 	[%rd3+3], %rs18;
	st.global.u8 	[%rd3+4], %rs18;
	add.s64 	%rd49, %rd1, %rd34;
	mov.b64 	%rd50, 5;
	st.global.u64 	[%rd49], %rd50;
	bra.uni 	$L__BB0_12;

}


// ===== COMPILED SASS (sm_100) =====

	.target	sm_100

	.elftype	@"ET_EXEC"


//--------------------- .note.nv.tkinfo           --------------------------
	.section	.note.nv.tkinfo,"",@"SHT_NOTE"
	.sectionflags	@"SHF_NOTE_NV_TKINFO"
	.tkinfo
        /*0018*/ 	.word	0x00000002
        /*0030*/ 	.string	""
        /*0030*/ 	.string	"ptxas"
        /*0030*/ 	.string	"Cuda compilation tools, release 13.0, V13.0.88"
        /*0030*/ 	.string	"Build cuda_13.0.r13.0/compiler.36424714_0"
        /*0030*/ 	.string	"-arch sm_100 -m 64 "



//--------------------- .note.nv.cuinfo           --------------------------
	.section	.note.nv.cuinfo,"",@"SHT_NOTE"
	.sectionflags	@"SHF_NOTE_NV_CUINFO"
        /*0018*/ 	.short	0x0002
        /*001a*/ 	.short	0x0064
        /*001c*/ 	.short	0x0082
	.zero		2


//--------------------- .nv.info                  --------------------------
	.section	.nv.info,"",@"SHT_CUDA_INFO"
	.align	4


	//----- nvinfo : EIATTR_REGCOUNT
	.align		4
        /*0000*/ 	.byte	0x04, 0x2f
        /*0002*/ 	.short	(.L_1 - .L_0)
	.align		4
.L_0:
        /*0004*/ 	.word	index@(compress_kernel)
        /*0008*/ 	.word	0x0000001e


	//----- nvinfo : EIATTR_FRAME_SIZE
	.align		4
.L_1:
        /*000c*/ 	.byte	0x04, 0x11
        /*000e*/ 	.short	(.L_3 - .L_2)
	.align		4
.L_2:
        /*0010*/ 	.word	index@(compress_kernel)
        /*0014*/ 	.word	0x00000000


	//----- nvinfo : EIATTR_MIN_STACK_SIZE
	.align		4
.L_3:
        /*0018*/ 	.byte	0x04, 0x12
        /*001a*/ 	.short	(.L_5 - .L_4)
	.align		4
.L_4:
        /*001c*/ 	.word	index@(compress_kernel)
        /*0020*/ 	.word	0x00000000
.L_5:


//--------------------- .nv.compat                --------------------------
	.section	.nv.compat,"",@"SHT_CUDA_COMPAT_INFO"
	.align	4
        /*0000*/ 	.byte	0x02, 0x09, 0x00, 0x00, 0x02, 0x02, 0x01, 0x00, 0x02, 0x05, 0x05, 0x00, 0x03, 0x07, 0x01, 0x01
        /*0010*/ 	.byte	0x02, 0x03, 0x00, 0x00, 0x02, 0x06, 0x01, 0x00, 0x04, 0x0b, 0x08, 0x00, 0x09, 0x00, 0x00, 0x00
        /*0020*/ 	.byte	0x00, 0x00, 0x00, 0x00


//--------------------- .nv.info.compress_kernel  --------------------------
	.section	.nv.info.compress_kernel,"",@"SHT_CUDA_INFO"
	.sectionflags	@""
	.align	4


	//----- nvinfo : EIATTR_CUDA_API_VERSION
	.align		4
        /*0000*/ 	.byte	0x04, 0x37
        /*0002*/ 	.short	(.L_7 - .L_6)
.L_6:
        /*0004*/ 	.word	0x00000082


	//----- nvinfo : EIATTR_KPARAM_INFO
	.align		4
.L_7:
        /*0008*/ 	.byte	0x04, 0x17
        /*000a*/ 	.short	(.L_9 - .L_8)
.L_8:
        /*000c*/ 	.word	0x00000000
        /*0010*/ 	.short	0x0005
        /*0012*/ 	.short	0x0028
        /*0014*/ 	.byte	0x00, 0xf0, 0x11, 0x00


	//----- nvinfo : EIATTR_KPARAM_INFO
	.align		4
.L_9:
        /*0018*/ 	.byte	0x04, 0x17
        /*001a*/ 	.short	(.L_11 - .L_10)
.L_10:
        /*001c*/ 	.word	0x00000000
        /*0020*/ 	.short	0x0004
        /*0022*/ 	.short	0x0020
        /*0024*/ 	.byte	0x00, 0xf5, 0x21, 0x00


	//----- nvinfo : EIATTR_KPARAM_INFO
	.align		4
.L_11:
        /*0028*/ 	.byte	0x04, 0x17
        /*002a*/ 	.short	(.L_13 - .L_12)
.L_12:
        /*002c*/ 	.word	0x00000000
        /*0030*/ 	.short	0x0003
        /*0032*/ 	.short	0x0018
        /*0034*/ 	.byte	0x00, 0xf5, 0x21, 0x00


	//----- nvinfo : EIATTR_KPARAM_INFO
	.align		4
.L_13:
        /*0038*/ 	.byte	0x04, 0x17
        /*003a*/ 	.short	(.L_15 - .L_14)
.L_14:
        /*003c*/ 	.word	0x00000000
        /*0040*/ 	.short	0x0002
        /*0042*/ 	.short	0x0010
        /*0044*/ 	.byte	0x00, 0xf5, 0x21, 0x00


	//----- nvinfo : EIATTR_KPARAM_INFO
	.align		4
.L_15:
        /*0048*/ 	.byte	0x04, 0x17
        /*004a*/ 	.short	(.L_17 - .L_16)
.L_16:
        /*004c*/ 	.word	0x00000000
        /*0050*/ 	.short	0x0001
        /*0052*/ 	.short	0x0008
        /*0054*/ 	.byte	0x00, 0xf5, 0x21, 0x00


	//----- nvinfo : EIATTR_KPARAM_INFO
	.align		4
.L_17:
        /*0058*/ 	.byte	0x04, 0x17
        /*005a*/ 	.short	(.L_19 - .L_18)
.L_18:
        /*005c*/ 	.word	0x00000000
        /*0060*/ 	.short	0x0000
        /*0062*/ 	.short	0x0000
        /*0064*/ 	.byte	0x00, 0xf5, 0x21, 0x00


	//----- nvinfo : EIATTR_SPARSE_MMA_MASK
	.align		4
.L_19:
        /*0068*/ 	.byte	0x03, 0x50
        /*006a*/ 	.short	0x0000


	//----- nvinfo : EIATTR_MAXREG_COUNT
	.align		4
        /*006c*/ 	.byte	0x03, 0x1b
        /*006e*/ 	.short	0x00ff


	//----- nvinfo : EIATTR_MERCURY_ISA_VERSION
	.align		4
        /*0070*/ 	.byte	0x03, 0x5f
        /*0072*/ 	.short	0x0101


	//----- nvinfo : EIATTR_VRC_CTA_INIT_COUNT
	.align		4
        /*0074*/ 	.byte	0x02, 0x4a
	.zero		1
	.zero		1


	//----- nvinfo : EIATTR_EXIT_INSTR_OFFSETS
	.align		4
        /*0078*/ 	.byte	0x04, 0x1c
        /*007a*/ 	.short	(.L_21 - .L_20)


	//   ....[0]....
.L_20:
        /*007c*/ 	.word	0x00000070


	//   ....[1]....
        /*0080*/ 	.word	0x00000750


	//   ....[2]....
        /*0084*/ 	.word	0x00000830


	//----- nvinfo : EIATTR_CRS_STACK_SIZE
	.align		4
.L_21:
        /*0088*/ 	.byte	0x04, 0x1e
        /*008a*/ 	.short	(.L_23 - .L_22)
.L_22:
        /*008c*/ 	.word	0x00000000


	//----- nvinfo : EIATTR_CBANK_PARAM_SIZE
	.align		4
.L_23:
        /*0090*/ 	.byte	0x03, 0x19
        /*0092*/ 	.short	0x002c


	//----- nvinfo : EIATTR_PARAM_CBANK
	.align		4
        /*0094*/ 	.byte	0x04, 0x0a
        /*0096*/ 	.short	(.L_25 - .L_24)
	.align		4
.L_24:
        /*0098*/ 	.word	index@(.nv.constant0.compress_kernel)
        /*009c*/ 	.short	0x0380
        /*009e*/ 	.short	0x002c


	//----- nvinfo : EIATTR_SW_WAR
	.align		4
.L_25:
        /*00a0*/ 	.byte	0x04, 0x36
        /*00a2*/ 	.short	(.L_27 - .L_26)
.L_26:
        /*00a4*/ 	.word	0x00000008
.L_27:


//--------------------- .nv.callgraph             --------------------------
	.section	.nv.callgraph,"",@"SHT_CUDA_CALLGRAPH"
	.align	4
	.sectionentsize	8
	.align		4
        /*0000*/ 	.word	0x00000000
	.align		4
        /*0004*/ 	.word	0xffffffff
	.align		4
        /*0008*/ 	.word	0x00000000
	.align		4
        /*000c*/ 	.word	0xfffffffe
	.align		4
        /*0010*/ 	.word	0x00000000
	.align		4
        /*0014*/ 	.word	0xfffffffd
	.align		4
        /*0018*/ 	.word	0x00000000
	.align		4
        /*001c*/ 	.word	0xfffffffc


//--------------------- .text.compress_kernel     --------------------------
	.section	.text.compress_kernel,"ax",@progbits
	.align	128
        .global         compress_kernel
        .type           compress_kernel,@function
        .size           compress_kernel,(.L_x_9 - compress_kernel)
        .other          compress_kernel,@"STO_CUDA_ENTRY STV_DEFAULT"
compress_kernel:
.text.compress_kernel:
[----:B------:R-:W-:Y:S01]  /*0000*/  LDC R1, c[0x0][0x37c] ;  /* 0x0000df00ff017b82 */ /* 0x000fe20000000800 */
[----:B------:R-:W0:Y:S07]  /*0010*/  S2R R3, SR_TID.X ;  /* 0x0000000000037919 */ /* 0x000e2e0000002100 */
[----:B------:R-:W0:Y:S01]  /*0020*/  S2UR UR4, SR_CTAID.X ;  /* 0x00000000000479c3 */ /* 0x000e220000002500 */
[----:B------:R-:W1:Y:S07]  /*0030*/  LDCU UR5, c[0x0][0x3a8] ;  /* 0x00007500ff0577ac */ /* 0x000e6e0008000800 */
[----:B------:R-:W0:Y:S02]  /*0040*/  LDC R0, c[0x0][0x360] ;  /* 0x0000d800ff007b82 */ /* 0x000e240000000800 */
[----:B0-----:R-:W-:-:S05]  /*0050*/  IMAD R0, R0, UR4, R3 ;  /* 0x0000000400007c24 */ /* 0x001fca000f8e0203 */
[----:B-1----:R-:W-:-:S13]  /*0060*/  ISETP.GE.AND P0, PT, R0, UR5, PT ;  /* 0x0000000500007c0c */ /* 0x002fda000bf06270 */
[----:B------:R-:W-:Y:S05]  /*0070*/  @P0 EXIT ;  /* 0x000000000000094d */ /* 0x000fea0003800000 */
[----:B------:R-:W0:Y:S01]  /*0080*/  LDC.64 R4, c[0x0][0x388] ;  /* 0x0000e200ff047b82 */ /* 0x000e220000000a00 */
[----:B------:R-:W1:Y:S01]  /*0090*/  LDCU.64 UR4, c[0x0][0x358] ;  /* 0x00006b00ff0477ac */ /* 0x000e620008000a00 */
[----:B------:R-:W2:Y:S06]  /*00a0*/  LDCU.64 UR8, c[0x0][0x380] ;  /* 0x00007000ff0877ac */ /* 0x000eac0008000a00 */
[----:B------:R-:W3:Y:S01]  /*00b0*/  LDC.64 R8, c[0x0][0x398] ;  /* 0x0000e600ff087b82 */ /* 0x000ee20000000a00 */
[----:B------:R-:W4:Y:S01]  /*00c0*/  LDCU.64 UR6, c[0x0][0x390] ;  /* 0x00007200ff0677ac */ /* 0x000f220008000a00 */
[----:B0-----:R-:W-:-:S05]  /*00d0*/  IMAD.WIDE R4, R0, 0x8, R4 ;  /* 0x0000000800047825 */ /* 0x001fca00078e0204 */
[----:B-1----:R-:W2:Y:S04]  /*00e0*/  LDG.E.64.CONSTANT R6, desc[UR4][R4.64] ;  /* 0x0000000404067981 */ /* 0x002ea8000c1e9b00 */
[----:B------:R-:W5:Y:S01]  /*00f0*/  LDG.E.64.CONSTANT R2, desc[UR4][R4.64+0x8] ;  /* 0x0000080404027981 */ /* 0x000f62000c1e9b00 */
[----:B---3--:R-:W-:-:S06]  /*0100*/  IMAD.WIDE R8, R0, 0x8, R8 ;  /* 0x0000000800087825 */ /* 0x008fcc00078e0208 */
[----:B------:R-:W4:Y:S01]  /*0110*/  LDG.E.64.CONSTANT R8, desc[UR4][R8.64] ;  /* 0x0000000408087981 */ /* 0x000f22000c1e9b00 */
[C---:B--2---:R-:W-:Y:S02]  /*0120*/  IADD3 R10, P2, PT, R6.reuse, UR8, RZ ;  /* 0x00000008060a7c10 */ /* 0x044fe4000ff5e0ff */
[----:B-----5:R-:W-:Y:S02]  /*0130*/  IADD3 R12, P0, PT, -R6, R2, RZ ;  /* 0x00000002060c7210 */ /* 0x020fe40007f1e1ff */
[----:B------:R-:W-:-:S03]  /*0140*/  IADD3.X R11, PT, PT, R7, UR9, RZ, P2, !PT ;  /* 0x00000009070b7c10 */ /* 0x000fc600097fe4ff */
[----:B------:R-:W-:Y:S01]  /*0150*/  IMAD.X R13, R3, 0x1, ~R7, P0 ;  /* 0x00000001030d7824 */ /* 0x000fe200000e0e07 */
[----:B------:R-:W-:Y:S02]  /*0160*/  ISETP.NE.U32.AND P0, PT, R12, RZ, PT ;  /* 0x000000ff0c00720c */ /* 0x000fe40003f05070 */
[----:B----4-:R-:W-:Y:S02]  /*0170*/  IADD3 R2, P1, PT, R8, UR6, RZ ;  /* 0x0000000608027c10 */ /* 0x010fe4000ff3e0ff */
[----:B------:R-:W-:Y:S02]  /*0180*/  ISETP.NE.AND.EX P0, PT, R13, RZ, PT, P0 ;  /* 0x000000ff0d00720c */ /* 0x000fe40003f05300 */
[----:B------:R-:W-:-:S11]  /*0190*/  IADD3.X R3, PT, PT, R9, UR7, RZ, P1, !PT ;  /* 0x0000000709037c10 */ /* 0x000fd60008ffe4ff */
[----:B------:R-:W-:Y:S05]  /*01a0*/  @!P0 BRA `(.L_x_0) ;  /* 0x00000004006c8947 */ /* 0x000fea0003800000 */
[----:B------:R-:W-:Y:S01]  /*01b0*/  BSSY.RECONVERGENT B0, `(.L_x_1) ;  /* 0x0000054000007945 */ /* 0x000fe20003800200 */
[----:B------:R-:W-:Y:S02]  /*01c0*/  IMAD.MOV.U32 R8, RZ, RZ, R12 ;  /* 0x000000ffff087224 */ /* 0x000fe400078e000c */
[----:B------:R-:W-:Y:S02]  /*01d0*/  IMAD.MOV.U32 R9, RZ, RZ, R13 ;  /* 0x000000ffff097224 */ /* 0x000fe400078e000d */
[----:B------:R-:W-:Y:S02]  /*01e0*/  IMAD.MOV.U32 R25, RZ, RZ, RZ ;  /* 0x000000ffff197224 */ /* 0x000fe400078e00ff */
[----:B------:R-:W-:-:S07]  /*01f0*/  IMAD.MOV.U32 R16, RZ, RZ, RZ ;  /* 0x000000ffff107224 */ /* 0x000fce00078e00ff */
.L_x_7:
[C---:B------:R-:W-:Y:S01]  /*0200*/  ISETP.LT.U32.AND P1, PT, R8.reuse, 0xffff, PT ;  /* 0x0000ffff0800780c */ /* 0x040fe20003f21070 */
[----:B------:R-:W-:Y:S01]  /*0210*/  BSSY.RECONVERGENT B1, `(.L_x_2) ;  /* 0x000002e000017945 */ /* 0x000fe20003800200 */
[C---:B------:R-:W-:Y:S01]  /*0220*/  ISETP.GE.U32.AND P0, PT, R8.reuse, 0x10000, PT ;  /* 0x000100000800780c */ /* 0x040fe20003f06070 */
[----:B------:R-:W-:Y:S01]  /*0230*/  IMAD.MOV.U32 R23, RZ, RZ, RZ ;  /* 0x000000ffff177224 */ /* 0x000fe200078e00ff */
[----:B------:R-:W-:Y:S02]  /*0240*/  ISETP.LT.U32.AND.EX P1, PT, R9, RZ, PT, P1 ;  /* 0x000000ff0900720c */ /* 0x000fe40003f21110 */
[----:B01----:R-:W-:Y:S02]  /*0250*/  IADD3 R4, P2, PT, R25, R2, RZ ;  /* 0x0000000219047210 */ /* 0x003fe40007f5e0ff */
[----:B------:R-:W-:Y:S02]  /*0260*/  SEL R13, R8, 0xffff, P1 ;  /* 0x0000ffff080d7807 */ /* 0x000fe40000800000 */
[----:B------:R-:W-:Y:S01]  /*0270*/  ISETP.GE.U32.AND.EX P0, PT, R9, RZ, PT, P0 ;  /* 0x000000ff0900720c */ /* 0x000fe20003f06100 */
[----:B------:R-:W-:Y:S01]  /*0280*/  IMAD.X R5, R16, 0x1, R3, P2 ;  /* 0x0000000110057824 */ /* 0x000fe200010e0603 */
[----:B------:R-:W-:-:S02]  /*0290*/  LOP3.LUT R19, RZ, R13, RZ, 0x33, !PT ;  /* 0x0000000dff137212 */ /* 0x000fc400078e33ff */
[----:B------:R-:W-:Y:S02]  /*02a0*/  SEL R7, RZ, 0x1, P0 ;  /* 0x00000001ff077807 */ /* 0x000fe40000000000 */
[----:B------:R-:W-:Y:S01]  /*02b0*/  SHF.R.U32.HI R21, RZ, 0x8, R19 ;  /* 0x00000008ff157819 */ /* 0x000fe20000011613 */
[----:B------:R-:W-:Y:S01]  /*02c0*/  STG.E.U8 desc[UR4][R4.64+0x3], R19 ;  /* 0x0000031304007986 */ /* 0x000fe2000c101104 */
[----:B------:R-:W-:Y:S02]  /*02d0*/  ISETP.GE.U32.AND P0, PT, R8, 0x4, PT ;  /* 0x000000040800780c */ /* 0x000fe40003f06070 */
[C---:B------:R-:W-:Y:S01]  /*02e0*/  SEL R12, R9.reuse, RZ, P1 ;  /* 0x000000ff090c7207 */ /* 0x040fe20000800000 */
[----:B------:R-:W-:Y:S01]  /*02f0*/  STG.E.U8 desc[UR4][R4.64], R7 ;  /* 0x0000000704007986 */ /* 0x000fe2000c101104 */
[----:B------:R-:W-:Y:S02]  /*0300*/  ISETP.GE.U32.AND.EX P0, PT, R9, RZ, PT, P0 ;  /* 0x000000ff0900720c */ /* 0x000fe40003f06100 */
[----:B------:R-:W-:Y:S01]  /*0310*/  SHF.R.U64 R15, R13, 0x8, R12 ;  /* 0x000000080d0f7819 */ /* 0x000fe2000000120c */
[----:B------:R-:W-:Y:S01]  /*0320*/  STG.E.U8 desc[UR4][R4.64+0x1], R13 ;  /* 0x0000010d04007986 */ /* 0x000fe2000c101104 */
[----:B------:R-:W-:-:S02]  /*0330*/  IADD3 R17, P2, PT, R25, 0x5, RZ ;  /* 0x0000000519117810 */ /* 0x000fc40007f5e0ff */
[----:B------:R-:W-:Y:S01]  /*0340*/  LOP3.LUT R14, R13, 0x3, RZ, 0xc0, !PT ;  /* 0x000000030d0e7812 */ /* 0x000fe200078ec0ff */
[----:B------:R-:W-:Y:S03]  /*0350*/  STG.E.U8 desc[UR4][R4.64+0x4], R21 ;  /* 0x0000041504007986 */ /* 0x000fe6000c101104 */
[----:B------:R-:W-:Y:S01]  /*0360*/  ISETP.NE.AND P1, PT, R14, RZ, PT ;  /* 0x000000ff0e00720c */ /* 0x000fe20003f25270 */
[----:B------:R0:W-:Y:S02]  /*0370*/  STG.E.U8 desc[UR4][R4.64+0x2], R15 ;  /* 0x0000020f04007986 */ /* 0x0001e4000c101104 */
[----:B0-----:R-:W-:Y:S01]  /*0380*/  IMAD.X R15, RZ, RZ, R16, P2 ;  /* 0x000000ffff0f7224 */ /* 0x001fe200010e0610 */
[----:B------:R-:W-:Y:S09]  /*0390*/  @!P0 BRA `(.L_x_3) ;  /* 0x0000000000548947 */ /* 0x000ff20003800000 */
[----:B------:R-:W-:Y:S02]  /*03a0*/  IADD3 R4, P0, PT, R10, 0x3, RZ ;  /* 0x000000030a047810 */ /* 0x000fe40007f1e0ff */
[----:B------:R-:W-:-:S03]  /*03b0*/  LOP3.LUT R23, R13, 0xfffc, RZ, 0xc0, !PT ;  /* 0x0000fffc0d177812 */ /* 0x000fc600078ec0ff */
[----:B------:R-:W-:Y:S02]  /*03c0*/  IMAD.X R5, RZ, RZ, R11, P0 ;  /* 0x000000ffff057224 */ /* 0x000fe400000e060b */
[----:B------:R-:W-:-:S07]  /*03d0*/  IMAD.MOV R16, RZ, RZ, -R23 ;  /* 0x000000ffff107224 */ /* 0x000fce00078e0a17 */
.L_x_4:
[----:B0-----:R-:W2:Y:S04]  /*03e0*/  LDG.E.U8.CONSTANT R19, desc[UR4][R4.64+-0x3] ;  /* 0xfffffd0404137981 */ /* 0x001ea8000c1e9100 */
[----:B------:R-:W3:Y:S04]  /*03f0*/  LDG.E.U8.CONSTANT R21, desc[UR4][R4.64+-0x2] ;  /* 0xfffffe0404157981 */ /* 0x000ee8000c1e9100 */
[----:B------:R-:W4:Y:S04]  /*0400*/  LDG.E.U8.CONSTANT R25, desc[UR4][R4.64+-0x1] ;  /* 0xffffff0404197981 */ /* 0x000f28000c1e9100 */
[----:B------:R0:W5:Y:S01]  /*0410*/  LDG.E.U8.CONSTANT R27, desc[UR4][R4.64] ;  /* 0x00000004041b7981 */ /* 0x000162000c1e9100 */
[C---:B------:R-:W-:Y:S01]  /*0420*/  IADD3 R6, P0, PT, R17.reuse, R2, RZ ;  /* 0x0000000211067210 */ /* 0x040fe20007f1e0ff */
[----:B------:R-:W-:Y:S01]  /*0430*/  VIADD R16, R16, 0x4 ;  /* 0x0000000410107836 */ /* 0x000fe20000000000 */
[----:B------:R-:W-:-:S03]  /*0440*/  IADD3 R17, P2, PT, R17, 0x4, RZ ;  /* 0x0000000411117810 */ /* 0x000fc60007f5e0ff */
[----:B------:R-:W-:Y:S01]  /*0450*/  IMAD.X R7, R15, 0x1, R3, P0 ;  /* 0x000000010f077824 */ /* 0x000fe200000e0603 */
[----:B------:R-:W-:Y:S01]  /*0460*/  ISETP.NE.AND P0, PT, R16, RZ, PT ;  /* 0x000000ff1000720c */ /* 0x000fe20003f05270 */
[----:B------:R-:W-:Y:S01]  /*0470*/  IMAD.X R15, RZ, RZ, R15, P2 ;  /* 0x000000ffff0f7224 */ /* 0x000fe200010e060f */
[----:B0-----:R-:W-:-:S05]  /*0480*/  IADD3 R4, P3, PT, R4, 0x4, RZ ;  /* 0x0000000404047810 */ /* 0x001fca0007f7e0ff */
[----:B------:R-:W-:Y:S01]  /*0490*/  IMAD.X R5, RZ, RZ, R5, P3 ;  /* 0x000000ffff057224 */ /* 0x000fe200018e0605 */
[----:B--2---:R0:W-:Y:S04]  /*04a0*/  STG.E.U8 desc[UR4][R6.64], R19 ;  /* 0x0000001306007986 */ /* 0x0041e8000c101104 */
[----:B---3--:R0:W-:Y:S04]  /*04b0*/  STG.E.U8 desc[UR4][R6.64+0x1], R21 ;  /* 0x0000011506007986 */ /* 0x0081e8000c101104 */
[----:B----4-:R0:W-:Y:S04]  /*04c0*/  STG.E.U8 desc[UR4][R6.64+0x2], R25 ;  /* 0x0000021906007986 */ /* 0x0101e8000c101104 */
[----:B-----5:R0:W-:Y:S01]  /*04d0*/  STG.E.U8 desc[UR4][R6.64+0x3], R27 ;  /* 0x0000031b06007986 */ /* 0x0201e2000c101104 */
[----:B------:R-:W-:Y:S05]  /*04e0*/  @P0 BRA `(.L_x_4) ;  /* 0xfffffffc00bc0947 */ /* 0x000fea000383ffff */
.L_x_3:
[----:B------:R-:W-:Y:S05]  /*04f0*/  BSYNC.RECONVERGENT B1 ;  /* 0x0000000000017941 */ /* 0x000fea0003800200 */
.L_x_2:
[----:B------:R-:W-:Y:S01]  /*0500*/  BSSY.RECONVERGENT B1, `(.L_x_5) ;  /* 0x0000017000017945 */ /* 0x000fe20003800200 */
[----:B0-----:R-:W-:Y:S02]  /*0510*/  IMAD.MOV.U32 R25, RZ, RZ, R17 ;  /* 0x000000ffff197224 */ /* 0x001fe400078e0011 */
[----:B------:R-:W-:Y:S01]  /*0520*/  IMAD.MOV.U32 R16, RZ, RZ, R15 ;  /* 0x000000ffff107224 */ /* 0x000fe200078e000f */
[----:B------:R-:W-:Y:S06]  /*0530*/  @!P1 BRA `(.L_x_6) ;  /* 0x00000000004c9947 */ /* 0x000fec0003800000 */
[----:B------:R-:W-:-:S05]  /*0540*/  IADD3 R6, P0, PT, R23, R10, RZ ;  /* 0x0000000a17067210 */ /* 0x000fca0007f1e0ff */
[----:B------:R-:W-:-:S05]  /*0550*/  IMAD.X R7, RZ, RZ, R11, P0 ;  /* 0x000000ffff077224 */ /* 0x000fca00000e060b */
[----:B------:R-:W2:Y:S01]  /*0560*/  LDG.E.U8.CONSTANT R19, desc[UR4][R6.64] ;  /* 0x0000000406137981 */ /* 0x000ea2000c1e9100 */
[C---:B------:R-:W-:Y:S02]  /*0570*/  IADD3 R4, P0, PT, R17.reuse, R2, RZ ;  /* 0x0000000211047210 */ /* 0x040fe40007f1e0ff */
[----:B------:R-:W-:-:S03]  /*0580*/  IADD3 R25, P1, PT, R17, 0x1, RZ ;  /* 0x0000000111197810 */ /* 0x000fc60007f3e0ff */
[----:B------:R-:W-:Y:S01]  /*0590*/  IMAD.X R5, R15, 0x1, R3, P0 ;  /* 0x000000010f057824 */ /* 0x000fe200000e0603 */
[----:B------:R-:W-:Y:S01]  /*05a0*/  ISETP.NE.AND P0, PT, R14, 0x1, PT ;  /* 0x000000010e00780c */ /* 0x000fe20003f05270 */
[----:B------:R-:W-:-:S03]  /*05b0*/  IMAD.X R16, RZ, RZ, R15, P1 ;  /* 0x000000ffff107224 */ /* 0x000fc600008e060f */
[----:B--2---:R0:W-:Y:S09]  /*05c0*/  STG.E.U8 desc[UR4][R4.64], R19 ;  /* 0x0000001304007986 */ /* 0x0041f2000c101104 */
[----:B------:R-:W-:Y:S05]  /*05d0*/  @!P0 BRA `(.L_x_6) ;  /* 0x0000000000248947 */ /* 0x000fea0003800000 */
[----:B------:R-:W-:Y:S01]  /*05e0*/  ISETP.NE.AND P0, PT, R14, 0x2, PT ;  /* 0x000000020e00780c */ /* 0x000fe20003f05270 */
[----:B0-----:R-:W2:-:S12]  /*05f0*/  LDG.E.U8.CONSTANT R19, desc[UR4][R6.64+0x1] ;  /* 0x0000010406137981 */ /* 0x001e98000c1e9100 */
[----:B------:R-:W3:Y:S01]  /*0600*/  @P0 LDG.E.U8.CONSTANT R21, desc[UR4][R6.64+0x2] ;  /* 0x0000020406150981 */ /* 0x000ee2000c1e9100 */
[C---:B------:R-:W-:Y:S02]  /*0610*/  IADD3 R25, P1, PT, R17.reuse, 0x2, RZ ;  /* 0x0000000211197810 */ /* 0x040fe40007f3e0ff */
[----:B------:R-:W-:-:S03]  /*0620*/  @P0 IADD3 R25, P2, PT, R17, 0x3, RZ ;  /* 0x0000000311190810 */ /* 0x000fc60007f5e0ff */
[--C-:B------:R-:W-:Y:S02]  /*0630*/  IMAD.X R16, RZ, RZ, R15.reuse, P1 ;  /* 0x000000ffff107224 */ /* 0x100fe400008e060f */
[----:B------:R-:W-:Y:S01]  /*0640*/  @P0 IMAD.X R16, RZ, RZ, R15, P2 ;  /* 0x000000ffff100224 */ /* 0x000fe200010e060f */
[----:B--2---:R1:W-:Y:S04]  /*0650*/  STG.E.U8 desc[UR4][R4.64+0x1], R19 ;  /* 0x0000011304007986 */ /* 0x0043e8000c101104 */
[----:B---3--:R1:W-:Y:S03]  /*0660*/  @P0 STG.E.U8 desc[UR4][R4.64+0x2], R21 ;  /* 0x0000021504000986 */ /* 0x0083e6000c101104 */
.L_x_6:
[----:B------:R-:W-:Y:S05]  /*0670*/  BSYNC.RECONVERGENT B1 ;  /* 0x0000000000017941 */ /* 0x000fea0003800200 */
.L_x_5:
[-C--:B------:R-:W-:Y:S02]  /*0680*/  IADD3 R8, P0, PT, R8, -R13.reuse, RZ ;  /* 0x8000000d08087210 */ /* 0x080fe40007f1e0ff */
[----:B------:R-:W-:-:S03]  /*0690*/  IADD3 R10, P1, PT, R10, R13, RZ ;  /* 0x0000000d0a0a7210 */ /* 0x000fc60007f3e0ff */
[--C-:B------:R-:W-:Y:S01]  /*06a0*/  IMAD.X R9, R9, 0x1, ~R12.reuse, P0 ;  /* 0x0000000109097824 */ /* 0x100fe200000e0e0c */
[----:B------:R-:W-:Y:S01]  /*06b0*/  ISETP.NE.U32.AND P0, PT, R8, RZ, PT ;  /* 0x000000ff0800720c */ /* 0x000fe20003f05070 */
[----:B------:R-:W-:-:S03]  /*06c0*/  IMAD.X R11, R11, 0x1, R12, P1 ;  /* 0x000000010b0b7824 */ /* 0x000fc600008e060c */
[----:B------:R-:W-:-:S13]  /*06d0*/  ISETP.NE.AND.EX P0, PT, R9, RZ, PT, P0 ;  /* 0x000000ff0900720c */ /* 0x000fda0003f05300 */
[----:B------:R-:W-:Y:S05]  /*06e0*/  @P0 BRA `(.L_x_7) ;  /* 0xfffffff800c40947 */ /* 0x000fea000383ffff */
[----:B------:R-:W-:Y:S05]  /*06f0*/  BSYNC.RECONVERGENT B0 ;  /* 0x0000000000007941 */ /* 0x000fea0003800200 */
.L_x_1:
[----:B------:R-:W2:Y:S01]  /*0700*/  LDC.64 R2, c[0x0][0x3a0] ;  /* 0x0000e800ff027b82 */ /* 0x000ea20000000a00 */
[----:B01----:R-:W-:Y:S02]  /*0710*/  IMAD.MOV.U32 R4, RZ, RZ, R25 ;  /* 0x000000ffff047224 */ /* 0x003fe400078e0019 */
[----:B------:R-:W-:Y:S02]  /*0720*/  IMAD.MOV.U32 R5, RZ, RZ, R16 ;  /* 0x000000ffff057224 */ /* 0x000fe400078e0010 */
[----:B--2---:R-:W-:-:S05]  /*0730*/  IMAD.WIDE R2, R0, 0x8, R2 ;  /* 0x0000000800027825 */ /* 0x004fca00078e0202 */
[----:B------:R-:W-:Y:S01]  /*0740*/  STG.E.64 desc[UR4][R2.64], R4 ;  /* 0x0000000402007986 */ /* 0x000fe2000c101b04 */
[----:B------:R-:W-:Y:S05]  /*0750*/  EXIT ;  /* 0x000000000000794d */ /* 0x000fea0003800000 */
.L_x_0:
[----:B------:R-:W0:Y:S01]  /*0760*/  LDC.64 R4, c[0x0][0x3a0] ;  /* 0x0000e800ff047b82 */ /* 0x000e220000000a00 */
[----:B------:R-:W-:Y:S01]  /*0770*/  IMAD.MOV.U32 R9, RZ, RZ, 0xff ;  /* 0x000000ffff097424 */ /* 0x000fe200078e00ff */
[----:B------:R-:W-:Y:S01]  /*0780*/  STG.E.U8 desc[UR4][R2.64+0x1], RZ ;  /* 0x000001ff02007986 */ /* 0x000fe2000c101104 */
[----:B------:R-:W-:-:S03]  /*0790*/  IMAD.MOV.U32 R8, RZ, RZ, 0x1 ;  /* 0x00000001ff087424 */ /* 0x000fc600078e00ff */
[----:B------:R-:W-:Y:S04]  /*07a0*/  STG.E.U8 desc[UR4][R2.64+0x2], RZ ;  /* 0x000002ff02007986 */ /* 0x000fe8000c101104 */
[----:B------:R-:W-:Y:S01]  /*07b0*/  STG.E.U8 desc[UR4][R2.64], R8 ;  /* 0x0000000802007986 */ /* 0x000fe2000c101104 */
[----:B0-----:R-:W-:Y:S01]  /*07c0*/  IMAD.WIDE R6, R0, 0x8, R4 ;  /* 0x0000000800067825 */ /* 0x001fe200078e0204 */
[----:B------:R-:W-:-:S03]  /*07d0*/  PRMT R0, R9, 0x7610, R0 ;  /* 0x0000761009007816 */ /* 0x000fc60000000000 */
[----:B------:R-:W-:Y:S02]  /*07e0*/  IMAD.MOV.U32 R4, RZ, RZ, 0x5 ;  /* 0x00000005ff047424 */ /* 0x000fe400078e00ff */
[----:B------:R-:W-:Y:S01]  /*07f0*/  IMAD.MOV.U32 R5, RZ, RZ, 0x0 ;  /* 0x00000000ff057424 */ /* 0x000fe200078e00ff */
[----:B------:R-:W-:Y:S04]  /*0800*/  STG.E.U8 desc[UR4][R2.64+0x3], R0 ;  /* 0x0000030002007986 */ /* 0x000fe8000c101104 */
[----:B------:R-:W-:Y:S04]  /*0810*/  STG.E.U8 desc[UR4][R2.64+0x4], R0 ;  /* 0x0000040002007986 */ /* 0x000fe8000c101104 */
[----:B------:R-:W-:Y:S01]  /*0820*/  STG.E.64 desc[UR4][R6.64], R4 ;  /* 0x0000000406007986 */ /* 0x000fe2000c101b04 */
[----:B------:R-:W-:Y:S05]  /*0830*/  EXIT ;  /* 0x000000000000794d */ /* 0x000fea0003800000 */
.L_x_8:
[----:B------:R-:W-:-:S00]  /*0840*/  BRA `(.L_x_8) ;  /* 0xfffffffc00fc7947 */ /* 0x000fc0000383ffff */
[----:B------:R-:W-:-:S00]  /*0850*/  NOP ;  /* 0x0000000000007918 */ /* 0x000fc00000000000 */
        /* <DEDUP_REMOVED lines=10> */
.L_x_9:


//--------------------- .nv.shared.reserved.0     --------------------------
	.section	.nv.shared.reserved.0,"aw",@nobits
	.weak		__nv_reservedSMEM_offset_0_alias
	.size		__nv_reservedSMEM_offset_0_alias, 0, 64
	.other		__nv_reservedSMEM_offset_0_alias,@"STO_CUDA_RESERVED_SHARED STV_DEFAULT"
__nv_reservedSMEM_offset_0_alias:
	.zero		0
	.zero		64


//--------------------- .nv.constant0.compress_kernel --------------------------
	.section	.nv.constant0.compress_kernel,"a",@progbits
	.sectionflags	@""
	.align	4
.nv.constant0.compress_kernel:
	.zero		940


//--------------------- SYMBOLS --------------------------

	.type		.nv.reservedSmem.offset0,@object
	.size		.nv.reservedSmem.offset0,0x4
